	.headerflags	@"EF_CUDA_TEXMODE_UNIFIED EF_CUDA_64BIT_ADDRESS EF_CUDA_ACCELERATORS EF_CUDA_SM90 EF_CUDA_VIRTUAL_SM(EF_CUDA_SM90)"
	.elftype	@"ET_EXEC"


//--------------------- .nv.info                  --------------------------
	.section	.nv.info,"",@"SHT_CUDA_INFO"
	.align	4


	//----- nvinfo : EIATTR_REGCOUNT
	.align		4
        /*0000*/ 	.byte	0x04, 0x2f
        /*0002*/ 	.short	(.L_1 - .L_0)
	.align		4
.L_0:
        /*0004*/ 	.word	index@(triton_poi_fused_convolution_0)
        /*0008*/ 	.word	0x0000000c


	//----- nvinfo : EIATTR_MIN_STACK_SIZE
	.align		4
.L_1:
        /*000c*/ 	.byte	0x04, 0x12
        /*000e*/ 	.short	(.L_3 - .L_2)
	.align		4
.L_2:
        /*0010*/ 	.word	index@(triton_poi_fused_convolution_0)
        /*0014*/ 	.word	0x00000000


	//----- nvinfo : EIATTR_FRAME_SIZE
	.align		4
.L_3:
        /*0018*/ 	.byte	0x04, 0x11
        /*001a*/ 	.short	(.L_5 - .L_4)
	.align		4
.L_4:
        /*001c*/ 	.word	index@(triton_poi_fused_convolution_0)
        /*0020*/ 	.word	0x00000000


	//----- nvinfo : EIATTR_MIN_STACK_SIZE
	.align		4
.L_5:
        /*0024*/ 	.byte	0x04, 0x12
        /*0026*/ 	.short	(.L_7 - .L_6)
	.align		4
.L_6:
        /*0028*/ 	.word	index@(triton_poi_fused_convolution_0)
        /*002c*/ 	.word	0x00000000
.L_7:


//--------------------- .nv.info.triton_poi_fused_convolution_0 --------------------------
	.section	.nv.info.triton_poi_fused_convolution_0,"",@"SHT_CUDA_INFO"
	.sectionflags	@""
	.align	4


	//----- nvinfo : EIATTR_CUDA_API_VERSION
	.align		4
        /*0000*/ 	.byte	0x04, 0x37
        /*0002*/ 	.short	(.L_9 - .L_8)
.L_8:
        /*0004*/ 	.word	0x0000007c


	//----- nvinfo : EIATTR_KPARAM_INFO
	.align		4
.L_9:
        /*0008*/ 	.byte	0x04, 0x17
        /*000a*/ 	.short	(.L_11 - .L_10)
.L_10:
        /*000c*/ 	.word	0x00000000
        /*0010*/ 	.short	0x0002
        /*0012*/ 	.short	0x0010
        /*0014*/ 	.byte	0x00, 0xf0, 0x11, 0x00


	//----- nvinfo : EIATTR_KPARAM_INFO
	.align		4
.L_11:
        /*0018*/ 	.byte	0x04, 0x17
        /*001a*/ 	.short	(.L_13 - .L_12)
.L_12:
        /*001c*/ 	.word	0x00000000
        /*0020*/ 	.short	0x0001
        /*0022*/ 	.short	0x0008
        /*0024*/ 	.byte	0x00, 0xf4, 0x21, 0x00


	//----- nvinfo : EIATTR_KPARAM_INFO
	.align		4
.L_13:
        /*0028*/ 	.byte	0x04, 0x17
        /*002a*/ 	.short	(.L_15 - .L_14)
.L_14:
        /*002c*/ 	.word	0x00000000
        /*0030*/ 	.short	0x0000
        /*0032*/ 	.short	0x0000
        /*0034*/ 	.byte	0x00, 0xf4, 0x21, 0x00


	//----- nvinfo : EIATTR_SPARSE_MMA_MASK
	.align		4
.L_15:
        /*0038*/ 	.byte	0x03, 0x50
        /*003a*/ 	.short	0x0000


	//----- nvinfo : EIATTR_MAXREG_COUNT
	.align		4
        /*003c*/ 	.byte	0x03, 0x1b
        /*003e*/ 	.short	0x00ff


	//----- nvinfo : EIATTR_EXIT_INSTR_OFFSETS
	.align		4
        /*0040*/ 	.byte	0x04, 0x1c
        /*0042*/ 	.short	(.L_17 - .L_16)


	//   ....[0]....
.L_16:
        /*0044*/ 	.word	0x00000160


	//   ....[1]....
        /*0048*/ 	.word	0x00000180


	//----- nvinfo : EIATTR_REQNTID
	.align		4
.L_17:
        /*004c*/ 	.byte	0x04, 0x10
        /*004e*/ 	.short	(.L_19 - .L_18)
.L_18:
        /*0050*/ 	.word	0x00000080
        /*0054*/ 	.word	0x00000001
        /*0058*/ 	.word	0x00000001


	//----- nvinfo : EIATTR_CBANK_PARAM_SIZE
	.align		4
.L_19:
        /*005c*/ 	.byte	0x03, 0x19
        /*005e*/ 	.short	0x0014


	//----- nvinfo : EIATTR_PARAM_CBANK
	.align		4
        /*0060*/ 	.byte	0x04, 0x0a
        /*0062*/ 	.short	(.L_21 - .L_20)
	.align		4
.L_20:
        /*0064*/ 	.word	index@(.nv.constant0.triton_poi_fused_convolution_0)
        /*0068*/ 	.short	0x0210
        /*006a*/ 	.short	0x0014


	//----- nvinfo : EIATTR_SW_WAR
	.align		4
.L_21:
        /*006c*/ 	.byte	0x04, 0x36
        /*006e*/ 	.short	(.L_23 - .L_22)
.L_22:
        /*0070*/ 	.word	0x00000008
.L_23:


//--------------------- .nv.callgraph             --------------------------
	.section	.nv.callgraph,"",@"SHT_CUDA_CALLGRAPH"
	.align	4
	.sectionentsize	8
	.align		4
        /*0000*/ 	.word	0x00000000
	.align		4
        /*0004*/ 	.word	0xffffffff
	.align		4
        /*0008*/ 	.word	0x00000000
	.align		4
        /*000c*/ 	.word	0xfffffffe
	.align		4
        /*0010*/ 	.word	0x00000000
	.align		4
        /*0014*/ 	.word	0xfffffffd
	.align		4
        /*0018*/ 	.word	0x00000000
	.align		4
        /*001c*/ 	.word	0xfffffffc


//--------------------- .text.triton_poi_fused_convolution_0 --------------------------
	.section	.text.triton_poi_fused_convolution_0,"ax",@progbits
	.align	128
        .global         triton_poi_fused_convolution_0
        .type           triton_poi_fused_convolution_0,@function
        .size           triton_poi_fused_convolution_0,(.L_x_1 - triton_poi_fused_convolution_0)
        .other          triton_poi_fused_convolution_0,@"STO_CUDA_ENTRY STV_DEFAULT"
triton_poi_fused_convolution_0:
.text.triton_poi_fused_convolution_0:
[----:B------:R-:W0:Y:S02]  /*0000*/  LDC R1, c[0x0][0x28] ;  /* 0x00000a00ff017b82 */ /* 0x000e240000000800 */
[----:B------:R-:W1:Y:S01]  /*0010*/  S2R R0, SR_TID.X ;  /* 0x0000000000007919 */ /* 0x000e620000002100 */
[----:B------:R-:W2:Y:S01]  /*0020*/  LDC.64 R2, c[0x0][0x210] ;  /* 0x00008400ff027b82 */ /* 0x000ea20000000a00 */
[----:B------:R-:W-:Y:S01]  /*0030*/  ULDC.64 UR4, c[0x0][0x208] ;  /* 0x0000820000047ab9 */ /* 0x000fe20000000a00 */
[----:B------:R-:W3:Y:S06]  /*0040*/  S2R R7, SR_CTAID.X ;  /* 0x0000000000077919 */ /* 0x000eec0000002500 */
[----:B------:R-:W4:Y:S01]  /*0050*/  LDC.64 R4, c[0x0][0x218] ;  /* 0x00008600ff047b82 */ /* 0x000f220000000a00 */
[----:B-1----:R-:W-:-:S05]  /*0060*/  LOP3.LUT R0, R0, 0x7f, RZ, 0xc0, !PT ;  /* 0x0000007f00007812 */ /* 0x002fca00078ec0ff */
[----:B---3--:R-:W-:-:S04]  /*0070*/  IMAD R7, R7, 0x80, R0 ;  /* 0x0000008007077824 */ /* 0x008fc800078e0200 */
[C---:B------:R-:W-:Y:S01]  /*0080*/  IMAD.HI R0, R7.reuse, 0x1948b0fd, RZ ;  /* 0x1948b0fd07007827 */ /* 0x040fe200078e02ff */
[----:B------:R-:W-:-:S03]  /*0090*/  ISETP.GE.AND P0, PT, R7, 0xa20, PT ;  /* 0x00000a200700780c */ /* 0x000fc60003f06270 */
[----:B--2---:R-:W-:Y:S01]  /*00a0*/  IMAD.WIDE R2, R7, 0x4, R2 ;  /* 0x0000000407027825 */ /* 0x004fe200078e0202 */
[----:B------:R-:W-:-:S03]  /*00b0*/  SHF.R.U32.HI R9, RZ, 0x1f, R0 ;  /* 0x0000001fff097819 */ /* 0x000fc60000011600 */
[----:B------:R-:W-:Y:S01]  /*00c0*/  IMAD.MOV.U32 R7, RZ, RZ, RZ ;  /* 0x000000ffff077224 */ /* 0x000fe200078e00ff */
[----:B------:R-:W-:-:S04]  /*00d0*/  LEA.HI.SX32 R9, R0, R9, 0x1d ;  /* 0x0000000900097211 */ /* 0x000fc800078feaff */
[----:B------:R-:W-:-:S04]  /*00e0*/  LEA.HI R0, R9, R9, RZ, 0x3 ;  /* 0x0000000909007211 */ /* 0x000fc800078f18ff */
[----:B------:R-:W-:-:S05]  /*00f0*/  LOP3.LUT R0, R0, 0xfffffff8, RZ, 0xc0, !PT ;  /* 0xfffffff800007812 */ /* 0x000fca00078ec0ff */
[----:B------:R-:W-:Y:S01]  /*0100*/  IMAD.IADD R9, R9, 0x1, -R0 ;  /* 0x0000000109097824 */ /* 0x000fe200078e0a00 */
[----:B------:R-:W-:-:S03]  /*0110*/  HFMA2.MMA R0, -RZ, RZ, 0, 0 ;  /* 0x00000000ff007435 */ /* 0x000fc600000001ff */
[----:B----4-:R-:W-:-:S05]  /*0120*/  IMAD.WIDE R4, R9, 0x4, R4 ;  /* 0x0000000409047825 */ /* 0x010fca00078e0204 */
[----:B------:R-:W2:Y:S04]  /*0130*/  @!P0 LDG.E.EL R7, desc[UR4][R4.64] ;  /* 0x0000000404078981 */ /* 0x000ea8000c2e1900 */
[----:B------:R-:W2:Y:S02]  /*0140*/  @!P0 LDG.E R0, desc[UR4][R2.64] ;  /* 0x0000000402008981 */ /* 0x000ea4000c1e1900 */
[----:B--2---:R-:W-:Y:S01]  /*0150*/  FADD R7, R7, R0 ;  /* 0x0000000007077221 */ /* 0x004fe20000000000 */
[----:B------:R-:W-:Y:S06]  /*0160*/  @P0 EXIT ;  /* 0x000000000000094d */ /* 0x000fec0003800000 */
[----:B------:R-:W-:Y:S01]  /*0170*/  STG.E desc[UR4][R2.64], R7 ;  /* 0x0000000702007986 */ /* 0x000fe2000c101904 */
[----:B------:R-:W-:Y:S05]  /*0180*/  EXIT ;  /* 0x000000000000794d */ /* 0x000fea0003800000 */
.L_x_0:
[----:B------:R-:W-:-:S00]  /*0190*/  BRA `(.L_x_0) ;  /* 0xfffffffc00fc7947 */ /* 0x000fc0000383ffff */
[----:B------:R-:W-:-:S00]  /*01a0*/  NOP ;  /* 0x0000000000007918 */ /* 0x000fc00000000000 */
        /* <DEDUP_REMOVED lines=13> */
.L_x_1:


//--------------------- .nv.constant0.triton_poi_fused_convolution_0 --------------------------
	.section	.nv.constant0.triton_poi_fused_convolution_0,"a",@progbits
	.sectionflags	@""
	.align	4
.nv.constant0.triton_poi_fused_convolution_0:
	.zero		548
